//
// Generated by NVIDIA NVVM Compiler
//
// Compiler Build ID: CL-36424714
// Cuda compilation tools, release 13.0, V13.0.88
// Based on NVVM 20.0.0
//

.version 9.0
.target sm_100
.address_size 64

	// .globl	_Z14print_from_gpuv
.extern .func  (.param .b32 func_retval0) vprintf
(
	.param .b64 vprintf_param_0,
	.param .b64 vprintf_param_1
)
;
.global .align 1 .b8 $str[47] = {72, 101, 108, 108, 111, 32, 87, 111, 114, 108, 100, 33, 32, 102, 114, 111, 109, 32, 116, 104, 114, 101, 97, 100, 32, 91, 37, 100, 44, 32, 37, 100, 93, 32, 102, 114, 111, 109, 32, 100, 101, 118, 105, 99, 101, 10};

.visible .entry _Z14print_from_gpuv()
{
	.local .align 8 .b8 	__local_depot0[8];
	.reg .b64 	%SP;
	.reg .b64 	%SPL;
	.reg .b32 	%r<5>;
	.reg .b64 	%rd<5>;

	mov.u64 	%SPL, __local_depot0;
	cvta.local.u64 	%SP, %SPL;
	add.u64 	%rd1, %SP, 0;
	add.u64 	%rd2, %SPL, 0;
	mov.u32 	%r1, %tid.x;
	mov.u32 	%r2, %ctaid.x;
	st.local.v2.u32 	[%rd2], {%r1, %r2};
	mov.u64 	%rd3, $str;
	cvta.global.u64 	%rd4, %rd3;
	{ // callseq 0, 0
	.param .b64 param0;
	st.param.b64 	[param0], %rd4;
	.param .b64 param1;
	st.param.b64 	[param1], %rd1;
	.param .b32 retval0;
	call.uni (retval0), 
	vprintf, 
	(
	param0, 
	param1
	);
	ld.param.b32 	%r3, [retval0];
	} // callseq 0
	ret;

}


// ===== COMPILED SASS (sm_100) =====

	.target	sm_100

	.elftype	@"ET_EXEC"


//--------------------- .note.nv.tkinfo           --------------------------
	.section	.note.nv.tkinfo,"",@"SHT_NOTE"
	.sectionflags	@"SHF_NOTE_NV_TKINFO"
	.tkinfo
        /*0018*/ 	.word	0x00000002
        /*0030*/ 	.string	""
        /*0030*/ 	.string	"ptxas"
        /*0030*/ 	.string	"Cuda compilation tools, release 13.0, V13.0.88"
        /*0030*/ 	.string	"Build cuda_13.0.r13.0/compiler.36424714_0"
        /*0030*/ 	.string	"-arch sm_100 -m 64 "



//--------------------- .note.nv.cuinfo           --------------------------
	.section	.note.nv.cuinfo,"",@"SHT_NOTE"
	.sectionflags	@"SHF_NOTE_NV_CUINFO"
        /*0018*/ 	.short	0x0002
        /*001a*/ 	.short	0x0064
        /*001c*/ 	.short	0x0082
	.zero		2


//--------------------- .nv.info                  --------------------------
	.section	.nv.info,"",@"SHT_CUDA_INFO"
	.align	4


	//----- nvinfo : EIATTR_REGCOUNT
	.align		4
        /*0000*/ 	.byte	0x04, 0x2f
        /*0002*/ 	.short	(.L_2 - .L_1)
	.align		4
.L_1:
        /*0004*/ 	.word	index@(_Z14print_from_gpuv)
        /*0008*/ 	.word	0x00000018


	//----- nvinfo : EIATTR_FRAME_SIZE
	.align		4
.L_2:
        /*000c*/ 	.byte	0x04, 0x11
        /*000e*/ 	.short	(.L_4 - .L_3)
	.align		4
.L_3:
        /*0010*/ 	.word	index@(_Z14print_from_gpuv)
        /*0014*/ 	.word	0x00000008


	//----- nvinfo : EIATTR_MIN_STACK_SIZE
	.align		4
.L_4:
        /*0018*/ 	.byte	0x04, 0x12
        /*001a*/ 	.short	(.L_6 - .L_5)
	.align		4
.L_5:
        /*001c*/ 	.word	index@(_Z14print_from_gpuv)
        /*0020*/ 	.word	0x00000008
.L_6:


//--------------------- .nv.compat                --------------------------
	.section	.nv.compat,"",@"SHT_CUDA_COMPAT_INFO"
	.align	4
        /*0000*/ 	.byte	0x02, 0x09, 0x00, 0x00, 0x02, 0x02, 0x01, 0x00, 0x02, 0x05, 0x05, 0x00, 0x03, 0x07, 0x01, 0x01
        /*0010*/ 	.byte	0x02, 0x03, 0x00, 0x00, 0x02, 0x06, 0x01, 0x00, 0x04, 0x0b, 0x08, 0x00, 0x09, 0x00, 0x00, 0x00
        /*0020*/ 	.byte	0x00, 0x00, 0x00, 0x00


//--------------------- .nv.info._Z14print_from_gpuv --------------------------
	.section	.nv.info._Z14print_from_gpuv,"",@"SHT_CUDA_INFO"
	.sectionflags	@""
	.align	4


	//----- nvinfo : EIATTR_CUDA_API_VERSION
	.align		4
        /*0000*/ 	.byte	0x04, 0x37
        /*0002*/ 	.short	(.L_8 - .L_7)
.L_7:
        /*0004*/ 	.word	0x00000082


	//----- nvinfo : EIATTR_SPARSE_MMA_MASK
	.align		4
.L_8:
        /*0008*/ 	.byte	0x03, 0x50
        /*000a*/ 	.short	0x0000


	//----- nvinfo : EIATTR_MAXREG_COUNT
	.align		4
        /*000c*/ 	.byte	0x03, 0x1b
        /*000e*/ 	.short	0x00ff


	//----- nvinfo : EIATTR_EXTERNS
	.align		4
        /*0010*/ 	.byte	0x04, 0x0f
        /*0012*/ 	.short	(.L_10 - .L_9)


	//   ....[0]....
	.align		4
.L_9:
        /*0014*/ 	.word	index@(vprintf)


	//----- nvinfo : EIATTR_MERCURY_ISA_VERSION
	.align		4
.L_10:
        /*0018*/ 	.byte	0x03, 0x5f
        /*001a*/ 	.short	0x0101


	//----- nvinfo : EIATTR_VRC_CTA_INIT_COUNT
	.align		4
        /*001c*/ 	.byte	0x02, 0x4a
	.zero		1
	.zero		1


	//----- nvinfo : EIATTR_SYSCALL_OFFSETS
	.align		4
        /*0020*/ 	.byte	0x04, 0x46
        /*0022*/ 	.short	(.L_12 - .L_11)


	//   ....[0]....
.L_11:
        /*0024*/ 	.word	0x000000f0


	//----- nvinfo : EIATTR_EXIT_INSTR_OFFSETS
	.align		4
.L_12:
        /*0028*/ 	.byte	0x04, 0x1c
        /*002a*/ 	.short	(.L_14 - .L_13)


	//   ....[0]....
.L_13:
        /*002c*/ 	.word	0x00000100


	//----- nvinfo : EIATTR_SW_WAR
	.align		4
.L_14:
        /*0030*/ 	.byte	0x04, 0x36
        /*0032*/ 	.short	(.L_16 - .L_15)
.L_15:
        /*0034*/ 	.word	0x00000008
.L_16:


//--------------------- .nv.callgraph             --------------------------
	.section	.nv.callgraph,"",@"SHT_CUDA_CALLGRAPH"
	.align	4
	.sectionentsize	8
	.align		4
        /*0000*/ 	.word	0x00000000
	.align		4
        /*0004*/ 	.word	0xffffffff
	.align		4
        /*0008*/ 	.word	index@(_Z14print_from_gpuv)
	.align		4
        /*000c*/ 	.word	index@(vprintf)
	.align		4
        /*0010*/ 	.word	0x00000000
	.align		4
        /*0014*/ 	.word	0xfffffffe
	.align		4
        /*0018*/ 	.word	0x00000000
	.align		4
        /*001c*/ 	.word	0xfffffffd
	.align		4
        /*0020*/ 	.word	0x00000000
	.align		4
        /*0024*/ 	.word	0xfffffffc


//--------------------- .nv.constant4             --------------------------
	.section	.nv.constant4,"a",@progbits
	.align	8
	.align		8
.nv.constant4:
        /*0000*/ 	.dword	vprintf
	.align		8
        /*0008*/ 	.dword	$str


//--------------------- .text._Z14print_from_gpuv --------------------------
	.section	.text._Z14print_from_gpuv,"ax",@progbits
	.align	128
        .global         _Z14print_from_gpuv
        .type           _Z14print_from_gpuv,@function
        .size           _Z14print_from_gpuv,(.L_x_2 - _Z14print_from_gpuv)
        .other          _Z14print_from_gpuv,@"STO_CUDA_ENTRY STV_DEFAULT"
_Z14print_from_gpuv:
.text._Z14print_from_gpuv:
[----:B------:R-:W0:Y:S01]  /*0000*/  LDC R1, c[0x0][0x37c] ;  /* 0x0000df00ff017b82 */ /* 0x000e220000000800 */
[----:B------:R-:W1:Y:S01]  /*0010*/  S2R R8, SR_TID.X ;  /* 0x0000000000087919 */ /* 0x000e620000002100 */
[----:B0-----:R-:W-:Y:S01]  /*0020*/  VIADD R1, R1, 0xfffffff8 ;  /* 0xfffffff801017836 */ /* 0x001fe20000000000 */
[----:B------:R-:W-:Y:S01]  /*0030*/  MOV R0, 0x0 ;  /* 0x0000000000007802 */ /* 0x000fe20000000f00 */
[----:B------:R-:W0:Y:S01]  /*0040*/  LDCU UR4, c[0x0][0x2f8] ;  /* 0x00005f00ff0477ac */ /* 0x000e220008000800 */
[----:B------:R-:W1:Y:S03]  /*0050*/  S2R R9, SR_CTAID.X ;  /* 0x0000000000097919 */ /* 0x000e660000002500 */
[----:B------:R2:W3:Y:S01]  /*0060*/  LDC.64 R2, c[0x4][R0] ;  /* 0x0100000000027b82 */ /* 0x0004e20000000a00 */
[----:B------:R-:W4:Y:S01]  /*0070*/  LDCU.64 UR6, c[0x4][0x8] ;  /* 0x01000100ff0677ac */ /* 0x000f220008000a00 */
[----:B------:R-:W5:Y:S01]  /*0080*/  LDCU UR5, c[0x0][0x2fc] ;  /* 0x00005f80ff0577ac */ /* 0x000f620008000800 */
[----:B0-----:R-:W-:Y:S01]  /*0090*/  IADD3 R6, P0, PT, R1, UR4, RZ ;  /* 0x0000000401067c10 */ /* 0x001fe2000ff1e0ff */
[----:B----4-:R-:W-:Y:S01]  /*00a0*/  IMAD.U32 R4, RZ, RZ, UR6 ;  /* 0x00000006ff047e24 */ /* 0x010fe2000f8e00ff */
[----:B------:R-:W-:-:S03]  /*00b0*/  MOV R5, UR7 ;  /* 0x0000000700057c02 */ /* 0x000fc60008000f00 */
[----:B-----5:R-:W-:Y:S01]  /*00c0*/  IMAD.X R7, RZ, RZ, UR5, P0 ;  /* 0x00000005ff077e24 */ /* 0x020fe200080e06ff */
[----:B-1----:R2:W-:Y:S07]  /*00d0*/  STL.64 [R1], R8 ;  /* 0x0000000801007387 */ /* 0x0025ee0000100a00 */
[----:B------:R-:W-:-:S07]  /*00e0*/  LEPC R20, `(.L_x_0) ;  /* 0x000000001014794e */ /* 0x000fce0000000000 */
[----:B--23--:R-:W-:Y:S05]  /*00f0*/  CALL.ABS.NOINC R2 ;  /* 0x0000000002007343 */ /* 0x00cfea0003c00000 */
.L_x_0:
[----:B------:R-:W-:Y:S05]  /*0100*/  EXIT ;  /* 0x000000000000794d */ /* 0x000fea0003800000 */
.L_x_1:
[----:B------:R-:W-:-:S00]  /*0110*/  BRA `(.L_x_1) ;  /* 0xfffffffc00fc7947 */ /* 0x000fc0000383ffff */
[----:B------:R-:W-:-:S00]  /*0120*/  NOP ;  /* 0x0000000000007918 */ /* 0x000fc00000000000 */
        /* <DEDUP_REMOVED lines=13> */
.L_x_2:


//--------------------- .nv.global.init           --------------------------
	.section	.nv.global.init,"aw",@progbits
.nv.global.init:
	.type		$str,@object
	.size		$str,(.L_0 - $str)
$str:
        /*0000*/ 	.byte	0x48, 0x65, 0x6c, 0x6c, 0x6f, 0x20, 0x57, 0x6f, 0x72, 0x6c, 0x64, 0x21, 0x20, 0x66, 0x72, 0x6f
        /*0010*/ 	.byte	0x6d, 0x20, 0x74, 0x68, 0x72, 0x65, 0x61, 0x64, 0x20, 0x5b, 0x25, 0x64, 0x2c, 0x20, 0x25, 0x64
        /*0020*/ 	.byte	0x5d, 0x20, 0x66, 0x72, 0x6f, 0x6d, 0x20, 0x64, 0x65, 0x76, 0x69, 0x63, 0x65, 0x0a, 0x00
.L_0:


//--------------------- .nv.shared.reserved.0     --------------------------
	.section	.nv.shared.reserved.0,"aw",@nobits
	.weak		__nv_reservedSMEM_offset_0_alias
	.size		__nv_reservedSMEM_offset_0_alias, 0, 64
	.other		__nv_reservedSMEM_offset_0_alias,@"STO_CUDA_RESERVED_SHARED STV_DEFAULT"
__nv_reservedSMEM_offset_0_alias:
	.zero		0
	.zero		64


//--------------------- .nv.constant0._Z14print_from_gpuv --------------------------
	.section	.nv.constant0._Z14print_from_gpuv,"a",@progbits
	.sectionflags	@""
	.align	4
.nv.constant0._Z14print_from_gpuv:
	.zero		896


//--------------------- SYMBOLS --------------------------

	.type		.nv.reservedSmem.offset0,@object
	.size		.nv.reservedSmem.offset0,0x4
	.type		vprintf,@function
